	.headerflags	@"EF_CUDA_TEXMODE_UNIFIED EF_CUDA_64BIT_ADDRESS EF_CUDA_ACCELERATORS EF_CUDA_SM90 EF_CUDA_VIRTUAL_SM(EF_CUDA_SM90)"
	.elftype	@"ET_EXEC"


//--------------------- .nv.info                  --------------------------
	.section	.nv.info,"",@"SHT_CUDA_INFO"
	.align	4


	//----- nvinfo : EIATTR_REGCOUNT
	.align		4
        /*0000*/ 	.byte	0x04, 0x2f
        /*0002*/ 	.short	(.L_3 - .L_2)
	.align		4
.L_2:
        /*0004*/ 	.word	index@(triton_poi_fused__native_batch_norm_legit_no_training_relu_6)
        /*0008*/ 	.word	0x00000012


	//----- nvinfo : EIATTR_MIN_STACK_SIZE
	.align		4
.L_3:
        /*000c*/ 	.byte	0x04, 0x12
        /*000e*/ 	.short	(.L_5 - .L_4)
	.align		4
.L_4:
        /*0010*/ 	.word	index@(triton_poi_fused__native_batch_norm_legit_no_training_relu_6)
        /*0014*/ 	.word	0x00000000


	//----- nvinfo : EIATTR_FRAME_SIZE
	.align		4
.L_5:
        /*0018*/ 	.byte	0x04, 0x11
        /*001a*/ 	.short	(.L_7 - .L_6)
	.align		4
.L_6:
        /*001c*/ 	.word	index@(triton_poi_fused__native_batch_norm_legit_no_training_relu_6)
        /*0020*/ 	.word	0x00000000


	//----- nvinfo : EIATTR_MIN_STACK_SIZE
	.align		4
.L_7:
        /*0024*/ 	.byte	0x04, 0x12
        /*0026*/ 	.short	(.L_9 - .L_8)
	.align		4
.L_8:
        /*0028*/ 	.word	index@(triton_poi_fused__native_batch_norm_legit_no_training_relu_6)
        /*002c*/ 	.word	0x00000000
.L_9:


//--------------------- .nv.info.triton_poi_fused__native_batch_norm_legit_no_training_relu_6 --------------------------
	.section	.nv.info.triton_poi_fused__native_batch_norm_legit_no_training_relu_6,"",@"SHT_CUDA_INFO"
	.sectionflags	@""
	.align	4


	//----- nvinfo : EIATTR_CUDA_API_VERSION
	.align		4
        /*0000*/ 	.byte	0x04, 0x37
        /*0002*/ 	.short	(.L_11 - .L_10)
.L_10:
        /*0004*/ 	.word	0x0000007c


	//----- nvinfo : EIATTR_KPARAM_INFO
	.align		4
.L_11:
        /*0008*/ 	.byte	0x04, 0x17
        /*000a*/ 	.short	(.L_13 - .L_12)
.L_12:
        /*000c*/ 	.word	0x00000000
        /*0010*/ 	.short	0x0006
        /*0012*/ 	.short	0x0030
        /*0014*/ 	.byte	0x00, 0xf0, 0x11, 0x00


	//----- nvinfo : EIATTR_KPARAM_INFO
	.align		4
.L_13:
        /*0018*/ 	.byte	0x04, 0x17
        /*001a*/ 	.short	(.L_15 - .L_14)
.L_14:
        /*001c*/ 	.word	0x00000000
        /*0020*/ 	.short	0x0005
        /*0022*/ 	.short	0x0028
        /*0024*/ 	.byte	0x00, 0xf4, 0x21, 0x00


	//----- nvinfo : EIATTR_KPARAM_INFO
	.align		4
.L_15:
        /*0028*/ 	.byte	0x04, 0x17
        /*002a*/ 	.short	(.L_17 - .L_16)
.L_16:
        /*002c*/ 	.word	0x00000000
        /*0030*/ 	.short	0x0004
        /*0032*/ 	.short	0x0020
        /*0034*/ 	.byte	0x00, 0xf4, 0x21, 0x00


	//----- nvinfo : EIATTR_KPARAM_INFO
	.align		4
.L_17:
        /*0038*/ 	.byte	0x04, 0x17
        /*003a*/ 	.short	(.L_19 - .L_18)
.L_18:
        /*003c*/ 	.word	0x00000000
        /*0040*/ 	.short	0x0003
        /*0042*/ 	.short	0x0018
        /*0044*/ 	.byte	0x00, 0xf4, 0x21, 0x00


	//----- nvinfo : EIATTR_KPARAM_INFO
	.align		4
.L_19:
        /*0048*/ 	.byte	0x04, 0x17
        /*004a*/ 	.short	(.L_21 - .L_20)
.L_20:
        /*004c*/ 	.word	0x00000000
        /*0050*/ 	.short	0x0002
        /*0052*/ 	.short	0x0010
        /*0054*/ 	.byte	0x00, 0xf4, 0x21, 0x00


	//----- nvinfo : EIATTR_KPARAM_INFO
	.align		4
.L_21:
        /*0058*/ 	.byte	0x04, 0x17
        /*005a*/ 	.short	(.L_23 - .L_22)
.L_22:
        /*005c*/ 	.word	0x00000000
        /*0060*/ 	.short	0x0001
        /*0062*/ 	.short	0x0008
        /*0064*/ 	.byte	0x00, 0xf4, 0x21, 0x00


	//----- nvinfo : EIATTR_KPARAM_INFO
	.align		4
.L_23:
        /*0068*/ 	.byte	0x04, 0x17
        /*006a*/ 	.short	(.L_25 - .L_24)
.L_24:
        /*006c*/ 	.word	0x00000000
        /*0070*/ 	.short	0x0000
        /*0072*/ 	.short	0x0000
        /*0074*/ 	.byte	0x00, 0xf4, 0x21, 0x00


	//----- nvinfo : EIATTR_SPARSE_MMA_MASK
	.align		4
.L_25:
        /*0078*/ 	.byte	0x03, 0x50
        /*007a*/ 	.short	0x0000


	//----- nvinfo : EIATTR_MAXREG_COUNT
	.align		4
        /*007c*/ 	.byte	0x03, 0x1b
        /*007e*/ 	.short	0x00ff


	//----- nvinfo : EIATTR_EXIT_INSTR_OFFSETS
	.align		4
        /*0080*/ 	.byte	0x04, 0x1c
        /*0082*/ 	.short	(.L_27 - .L_26)


	//   ....[0]....
.L_26:
        /*0084*/ 	.word	0x000003d0


	//----- nvinfo : EIATTR_REQNTID
	.align		4
.L_27:
        /*0088*/ 	.byte	0x04, 0x10
        /*008a*/ 	.short	(.L_29 - .L_28)
.L_28:
        /*008c*/ 	.word	0x00000080
        /*0090*/ 	.word	0x00000001
        /*0094*/ 	.word	0x00000001


	//----- nvinfo : EIATTR_CBANK_PARAM_SIZE
	.align		4
.L_29:
        /*0098*/ 	.byte	0x03, 0x19
        /*009a*/ 	.short	0x0034


	//----- nvinfo : EIATTR_PARAM_CBANK
	.align		4
        /*009c*/ 	.byte	0x04, 0x0a
        /*009e*/ 	.short	(.L_31 - .L_30)
	.align		4
.L_30:
        /*00a0*/ 	.word	index@(.nv.constant0.triton_poi_fused__native_batch_norm_legit_no_training_relu_6)
        /*00a4*/ 	.short	0x0210
        /*00a6*/ 	.short	0x0034


	//----- nvinfo : EIATTR_SW_WAR
	.align		4
.L_31:
        /*00a8*/ 	.byte	0x04, 0x36
        /*00aa*/ 	.short	(.L_33 - .L_32)
.L_32:
        /*00ac*/ 	.word	0x00000008
.L_33:


//--------------------- .nv.callgraph             --------------------------
	.section	.nv.callgraph,"",@"SHT_CUDA_CALLGRAPH"
	.align	4
	.sectionentsize	8
	.align		4
        /*0000*/ 	.word	0x00000000
	.align		4
        /*0004*/ 	.word	0xffffffff
	.align		4
        /*0008*/ 	.word	0x00000000
	.align		4
        /*000c*/ 	.word	0xfffffffe
	.align		4
        /*0010*/ 	.word	0x00000000
	.align		4
        /*0014*/ 	.word	0xfffffffd
	.align		4
        /*0018*/ 	.word	0x00000000
	.align		4
        /*001c*/ 	.word	0xfffffffc


//--------------------- .nv.constant4             --------------------------
	.section	.nv.constant4,"a",@progbits
	.align	8
	.align		8
.nv.constant4:
        /*0000*/ 	.dword	_$_str
	.align		8
        /*0008*/ 	.dword	_$_str_$_2


//--------------------- .text.triton_poi_fused__native_batch_norm_legit_no_training_relu_6 --------------------------
	.section	.text.triton_poi_fused__native_batch_norm_legit_no_training_relu_6,"ax",@progbits
	.align	128
        .global         triton_poi_fused__native_batch_norm_legit_no_training_relu_6
        .type           triton_poi_fused__native_batch_norm_legit_no_training_relu_6,@function
        .size           triton_poi_fused__native_batch_norm_legit_no_training_relu_6,(.L_x_1 - triton_poi_fused__native_batch_norm_legit_no_training_relu_6)
        .other          triton_poi_fused__native_batch_norm_legit_no_training_relu_6,@"STO_CUDA_ENTRY STV_DEFAULT"
triton_poi_fused__native_batch_norm_legit_no_training_relu_6:
.text.triton_poi_fused__native_batch_norm_legit_no_training_relu_6:
[----:B------:R-:W-:Y:S01]  /*0000*/  LDC R1, c[0x0][0x28] ;  /* 0x00000a00ff017b82 */ /* 0x000fe20000000800 */
[----:B------:R-:W1:Y:S07]  /*0010*/  S2R R0, SR_TID.X ;  /* 0x0000000000007919 */ /* 0x000e6e0000002100 */
[----:B------:R-:W2:Y:S01]  /*0020*/  LDC.64 R2, c[0x0][0x220] ;  /* 0x00008800ff027b82 */ /* 0x000ea20000000a00 */
[----:B------:R-:W-:Y:S01]  /*0030*/  ULDC.64 UR4, c[0x0][0x208] ;  /* 0x0000820000047ab9 */ /* 0x000fe20000000a00 */
[----:B------:R-:W3:Y:S06]  /*0040*/  S2R R7, SR_CTAID.X ;  /* 0x0000000000077919 */ /* 0x000eec0000002500 */
[----:B------:R-:W4:Y:S08]  /*0050*/  LDC.64 R8, c[0x0][0x228] ;  /* 0x00008a00ff087b82 */ /* 0x000f300000000a00 */
[----:B------:R-:W5:Y:S01]  /*0060*/  LDC.64 R10, c[0x0][0x230] ;  /* 0x00008c00ff0a7b82 */ /* 0x000f620000000a00 */
[----:B-1----:R-:W-:-:S02]  /*0070*/  SHF.L.U32 R0, R0, 0x1, RZ ;  /* 0x0000000100007819 */ /* 0x002fc400000006ff */
[----:B---3--:R-:W-:Y:S02]  /*0080*/  SHF.R.S32.HI R5, RZ, 0x17, R7 ;  /* 0x00000017ff057819 */ /* 0x008fe40000011407 */
[----:B------:R-:W-:Y:S02]  /*0090*/  LOP3.LUT R0, R0, 0xfe, RZ, 0xc0, !PT ;  /* 0x000000fe00007812 */ /* 0x000fe400078ec0ff */
[----:B------:R-:W-:Y:S02]  /*00a0*/  SGXT R5, R5, 0x1 ;  /* 0x000000010505781a */ /* 0x000fe40000000200 */
[----:B------:R-:W-:Y:S02]  /*00b0*/  LEA R0, R7, R0, 0x8 ;  /* 0x0000000007007211 */ /* 0x000fe400078e40ff */
[----:B------:R-:W1:Y:S02]  /*00c0*/  LDC.64 R6, c[0x0][0x218] ;  /* 0x00008600ff067b82 */ /* 0x000e640000000a00 */
[----:B------:R-:W-:-:S04]  /*00d0*/  LEA.HI R5, R5, R0, RZ, 0x8 ;  /* 0x0000000005057211 */ /* 0x000fc800078f40ff */
[----:B------:R-:W-:-:S04]  /*00e0*/  LOP3.LUT R5, R5, 0xffffff00, RZ, 0xc0, !PT ;  /* 0xffffff0005057812 */ /* 0x000fc800078ec0ff */
[----:B------:R-:W-:Y:S02]  /*00f0*/  IADD3 R13, R0, -R5, RZ ;  /* 0x80000005000d7210 */ /* 0x000fe40007ffe0ff */
[----:B------:R-:W3:Y:S03]  /*0100*/  LDC.64 R4, c[0x0][0x210] ;  /* 0x00008400ff047b82 */ /* 0x000ee60000000a00 */
[----:B--2---:R-:W-:-:S06]  /*0110*/  IMAD.WIDE R2, R13, 0x4, R2 ;  /* 0x000000040d027825 */ /* 0x004fcc00078e0202 */
[----:B------:R-:W2:Y:S01]  /*0120*/  LDG.E.EL.64 R2, desc[UR4][R2.64] ;  /* 0x0000000402027981 */ /* 0x000ea2000c2e1b00 */
[----:B-1----:R-:W-:-:S04]  /*0130*/  IMAD.WIDE R6, R13, 0x4, R6 ;  /* 0x000000040d067825 */ /* 0x002fc800078e0206 */
[C---:B----4-:R-:W-:Y:S02]  /*0140*/  IMAD.WIDE R8, R13.reuse, 0x4, R8 ;  /* 0x000000040d087825 */ /* 0x050fe400078e0208 */
[----:B------:R-:W4:Y:S02]  /*0150*/  LDG.E.EL.64 R6, desc[UR4][R6.64] ;  /* 0x0000000406067981 */ /* 0x000f24000c2e1b00 */
[----:B-----5:R-:W-:Y:S02]  /*0160*/  IMAD.WIDE R10, R13, 0x4, R10 ;  /* 0x000000040d0a7825 */ /* 0x020fe400078e020a */
[----:B------:R-:W5:Y:S02]  /*0170*/  LDG.E.EL.64 R8, desc[UR4][R8.64] ;  /* 0x0000000408087981 */ /* 0x000f64000c2e1b00 */
[----:B---3--:R-:W-:Y:S02]  /*0180*/  IMAD.WIDE R4, R0, 0x4, R4 ;  /* 0x0000000400047825 */ /* 0x008fe400078e0204 */
[----:B------:R-:W5:Y:S04]  /*0190*/  LDG.E.EL.64 R10, desc[UR4][R10.64] ;  /* 0x000000040a0a7981 */ /* 0x000f68000c2e1b00 */
[----:B------:R-:W4:Y:S01]  /*01a0*/  LDG.E.64 R4, desc[UR4][R4.64] ;  /* 0x0000000404047981 */ /* 0x000f22000c1e1b00 */
[----:B------:R-:W-:Y:S01]  /*01b0*/  HFMA2.MMA R14, -RZ, RZ, 1.625, 0 ;  /* 0x3e800000ff0e7435 */ /* 0x000fe200000001ff */
[----:B--2---:R-:W-:Y:S01]  /*01c0*/  FADD R2, R2, 9.9999997473787516356e-06 ;  /* 0x3727c5ac02027421 */ /* 0x004fe20000000000 */
[----:B------:R-:W-:-:S03]  /*01d0*/  FADD R3, R3, 9.9999997473787516356e-06 ;  /* 0x3727c5ac03037421 */ /* 0x000fc60000000000 */
[----:B------:R-:W1:Y:S08]  /*01e0*/  MUFU.SQRT R12, R2 ;  /* 0x00000002000c7308 */ /* 0x000e700000002000 */
[----:B------:R2:W3:Y:S01]  /*01f0*/  MUFU.SQRT R13, R3 ;  /* 0x00000003000d7308 */ /* 0x0004e20000002000 */
[C---:B-1----:R-:W-:Y:S02]  /*0200*/  FSETP.GT.AND P0, PT, R12.reuse, 8.50705917302346158658e+37, PT ;  /* 0x7e8000000c00780b */ /* 0x042fe40003f04000 */
[----:B------:R-:W-:Y:S01]  /*0210*/  FSETP.GEU.AND P2, PT, R12, 1.175494350822287508e-38, PT ;  /* 0x008000000c00780b */ /* 0x000fe20003f4e000 */
[----:B--2---:R-:W1:Y:S01]  /*0220*/  LDC.64 R2, c[0x0][0x238] ;  /* 0x00008e00ff027b82 */ /* 0x004e620000000a00 */
[----:B---3--:R-:W-:-:S02]  /*0230*/  FSETP.GT.AND P1, PT, R13, 8.50705917302346158658e+37, PT ;  /* 0x7e8000000d00780b */ /* 0x008fc40003f24000 */
[----:B------:R-:W-:-:S07]  /*0240*/  FSETP.GEU.AND P3, PT, R13, 1.175494350822287508e-38, PT ;  /* 0x008000000d00780b */ /* 0x000fce0003f6e000 */
[----:B------:R-:W-:-:S04]  /*0250*/  @P0 FMUL R12, R12, 0.25 ;  /* 0x3e8000000c0c0820 */ /* 0x000fc80000400000 */
[----:B------:R-:W-:Y:S01]  /*0260*/  @!P2 FMUL R12, R12, 16777216 ;  /* 0x4b8000000c0ca820 */ /* 0x000fe20000400000 */
[----:B------:R-:W-:-:S04]  /*0270*/  @P1 FMUL R13, R13, 0.25 ;  /* 0x3e8000000d0d1820 */ /* 0x000fc80000400000 */
[----:B------:R-:W-:Y:S01]  /*0280*/  @!P3 FMUL R13, R13, 16777216 ;  /* 0x4b8000000d0db820 */ /* 0x000fe20000400000 */
[----:B------:R-:W2:Y:S01]  /*0290*/  MUFU.RCP R12, R12 ;  /* 0x0000000c000c7308 */ /* 0x000ea20000001000 */
[----:B------:R-:W-:-:S07]  /*02a0*/  FSEL R15, R14, 1, P0 ;  /* 0x3f8000000e0f7808 */ /* 0x000fce0000000000 */
[----:B------:R-:W3:Y:S01]  /*02b0*/  MUFU.RCP R13, R13 ;  /* 0x0000000d000d7308 */ /* 0x000ee20000001000 */
[----:B------:R-:W-:Y:S01]  /*02c0*/  FSEL R14, R14, 1, P1 ;  /* 0x3f8000000e0e7808 */ /* 0x000fe20000800000 */
[----:B------:R-:W-:-:S04]  /*02d0*/  @!P2 FMUL R15, R15, 16777216 ;  /* 0x4b8000000f0fa820 */ /* 0x000fc80000400000 */
[----:B------:R-:W-:Y:S01]  /*02e0*/  @!P3 FMUL R14, R14, 16777216 ;  /* 0x4b8000000e0eb820 */ /* 0x000fe20000400000 */
[----:B----4-:R-:W-:Y:S01]  /*02f0*/  FADD R5, R5, -R7 ;  /* 0x8000000705057221 */ /* 0x010fe20000000000 */
[----:B------:R-:W-:Y:S01]  /*0300*/  FADD R4, R4, -R6 ;  /* 0x8000000604047221 */ /* 0x000fe20000000000 */
[----:B--2---:R-:W-:Y:S01]  /*0310*/  FMUL R15, R12, R15 ;  /* 0x0000000f0c0f7220 */ /* 0x004fe20000400000 */
[----:B---3--:R-:W-:-:S03]  /*0320*/  FMUL R14, R13, R14 ;  /* 0x0000000e0d0e7220 */ /* 0x008fc60000400000 */
[----:B------:R-:W-:Y:S01]  /*0330*/  FMUL R15, R4, R15 ;  /* 0x0000000f040f7220 */ /* 0x000fe20000400000 */
[----:B------:R-:W-:-:S03]  /*0340*/  FMUL R14, R5, R14 ;  /* 0x0000000e050e7220 */ /* 0x000fc60000400000 */
[----:B-----5:R-:W-:Y:S01]  /*0350*/  FFMA R8, R8, R15, R10 ;  /* 0x0000000f08087223 */ /* 0x020fe2000000000a */
[----:B------:R-:W-:-:S04]  /*0360*/  FFMA R9, R9, R14, R11 ;  /* 0x0000000e09097223 */ /* 0x000fc8000000000b */
[----:B------:R-:W-:Y:S02]  /*0370*/  FSETP.GEU.AND P0, PT, R8, RZ, PT ;  /* 0x000000ff0800720b */ /* 0x000fe40003f0e000 */
[C---:B------:R-:W-:Y:S01]  /*0380*/  FSETP.GEU.AND P1, PT, R9.reuse, RZ, PT ;  /* 0x000000ff0900720b */ /* 0x040fe20003f2e000 */
[----:B-1----:R-:W-:Y:S01]  /*0390*/  IMAD.WIDE R2, R0, 0x4, R2 ;  /* 0x0000000400027825 */ /* 0x002fe200078e0202 */
[----:B------:R-:W-:Y:S02]  /*03a0*/  FSEL R8, R8, RZ, P0 ;  /* 0x000000ff08087208 */ /* 0x000fe40000000000 */
[----:B------:R-:W-:-:S05]  /*03b0*/  FSEL R9, R9, RZ, P1 ;  /* 0x000000ff09097208 */ /* 0x000fca0000800000 */
[----:B------:R-:W-:Y:S01]  /*03c0*/  STG.E.64 desc[UR4][R2.64], R8 ;  /* 0x0000000802007986 */ /* 0x000fe2000c101b04 */
[----:B------:R-:W-:Y:S05]  /*03d0*/  EXIT ;  /* 0x000000000000794d */ /* 0x000fea0003800000 */
.L_x_0:
[----:B------:R-:W-:-:S00]  /*03e0*/  BRA `(.L_x_0) ;  /* 0xfffffffc00fc7947 */ /* 0x000fc0000383ffff */
[----:B------:R-:W-:-:S00]  /*03f0*/  NOP ;  /* 0x0000000000007918 */ /* 0x000fc00000000000 */
        /* <DEDUP_REMOVED lines=8> */
.L_x_1:


//--------------------- .nv.global.init           --------------------------
	.section	.nv.global.init,"aw",@progbits
.nv.global.init:
	.type		_$_str,@object
	.size		_$_str,(_$_str_$_2 - _$_str)
_$_str:
        /*0000*/ 	.byte	0x5f, 0x5f, 0x43, 0x55, 0x44, 0x41, 0x5f, 0x46, 0x54, 0x5a, 0x00
	.type		_$_str_$_2,@object
	.size		_$_str_$_2,(.L_1 - _$_str_$_2)
_$_str_$_2:
        /*000b*/ 	.byte	0x5f, 0x5f, 0x43, 0x55, 0x44, 0x41, 0x5f, 0x50, 0x52, 0x45, 0x43, 0x5f, 0x53, 0x51, 0x52, 0x54
        /*001b*/ 	.byte	0x00
.L_1:


//--------------------- .nv.constant0.triton_poi_fused__native_batch_norm_legit_no_training_relu_6 --------------------------
	.section	.nv.constant0.triton_poi_fused__native_batch_norm_legit_no_training_relu_6,"a",@progbits
	.sectionflags	@""
	.align	4
.nv.constant0.triton_poi_fused__native_batch_norm_legit_no_training_relu_6:
	.zero		580
